//
// Generated by NVIDIA NVVM Compiler
//
// Compiler Build ID: CL-36424714
// Cuda compilation tools, release 13.0, V13.0.88
// Based on NVVM 20.0.0
//

.version 9.0
.target sm_100
.address_size 64

	// .globl	_Z4testPi

.visible .entry _Z4testPi(
	.param .u64 .ptr .align 1 _Z4testPi_param_0
)
{
	.reg .b32 	%r<3>;
	.reg .b64 	%rd<3>;

	ld.param.u64 	%rd1, [_Z4testPi_param_0];
	cvta.to.global.u64 	%rd2, %rd1;
	mov.u32 	%r1, %tid.x;
	mov.b32 	%r2, 1;
	st.global.u32 	[%rd2+12], %r2;
	bar.sync 	0;
	st.global.u32 	[%rd2+4], %r1;
	bar.sync 	0;
	bar.sync 	0;
	ret;

}


// ===== COMPILED SASS (sm_100) =====

	.target	sm_100

	.elftype	@"ET_EXEC"


//--------------------- .note.nv.tkinfo           --------------------------
	.section	.note.nv.tkinfo,"",@"SHT_NOTE"
	.sectionflags	@"SHF_NOTE_NV_TKINFO"
	.tkinfo
        /*0018*/ 	.word	0x00000002
        /*0030*/ 	.string	""
        /*0030*/ 	.string	"ptxas"
        /*0030*/ 	.string	"Cuda compilation tools, release 13.0, V13.0.88"
        /*0030*/ 	.string	"Build cuda_13.0.r13.0/compiler.36424714_0"
        /*0030*/ 	.string	"-arch sm_100 -m 64 "



//--------------------- .note.nv.cuinfo           --------------------------
	.section	.note.nv.cuinfo,"",@"SHT_NOTE"
	.sectionflags	@"SHF_NOTE_NV_CUINFO"
        /*0018*/ 	.short	0x0002
        /*001a*/ 	.short	0x0064
        /*001c*/ 	.short	0x0082
	.zero		2


//--------------------- .nv.info                  --------------------------
	.section	.nv.info,"",@"SHT_CUDA_INFO"
	.align	4


	//----- nvinfo : EIATTR_REGCOUNT
	.align		4
        /*0000*/ 	.byte	0x04, 0x2f
        /*0002*/ 	.short	(.L_1 - .L_0)
	.align		4
.L_0:
        /*0004*/ 	.word	index@(_Z4testPi)
        /*0008*/ 	.word	0x0000000a


	//----- nvinfo : EIATTR_FRAME_SIZE
	.align		4
.L_1:
        /*000c*/ 	.byte	0x04, 0x11
        /*000e*/ 	.short	(.L_3 - .L_2)
	.align		4
.L_2:
        /*0010*/ 	.word	index@(_Z4testPi)
        /*0014*/ 	.word	0x00000000


	//----- nvinfo : EIATTR_MIN_STACK_SIZE
	.align		4
.L_3:
        /*0018*/ 	.byte	0x04, 0x12
        /*001a*/ 	.short	(.L_5 - .L_4)
	.align		4
.L_4:
        /*001c*/ 	.word	index@(_Z4testPi)
        /*0020*/ 	.word	0x00000000
.L_5:


//--------------------- .nv.compat                --------------------------
	.section	.nv.compat,"",@"SHT_CUDA_COMPAT_INFO"
	.align	4
        /*0000*/ 	.byte	0x02, 0x09, 0x00, 0x00, 0x02, 0x02, 0x01, 0x00, 0x02, 0x05, 0x05, 0x00, 0x03, 0x07, 0x01, 0x01
        /*0010*/ 	.byte	0x02, 0x03, 0x00, 0x00, 0x02, 0x06, 0x01, 0x00, 0x04, 0x0b, 0x08, 0x00, 0x09, 0x00, 0x00, 0x00
        /*0020*/ 	.byte	0x00, 0x00, 0x00, 0x00


//--------------------- .nv.info._Z4testPi        --------------------------
	.section	.nv.info._Z4testPi,"",@"SHT_CUDA_INFO"
	.sectionflags	@""
	.align	4


	//----- nvinfo : EIATTR_CUDA_API_VERSION
	.align		4
        /*0000*/ 	.byte	0x04, 0x37
        /*0002*/ 	.short	(.L_7 - .L_6)
.L_6:
        /*0004*/ 	.word	0x00000082


	//----- nvinfo : EIATTR_KPARAM_INFO
	.align		4
.L_7:
        /*0008*/ 	.byte	0x04, 0x17
        /*000a*/ 	.short	(.L_9 - .L_8)
.L_8:
        /*000c*/ 	.word	0x00000000
        /*0010*/ 	.short	0x0000
        /*0012*/ 	.short	0x0000
        /*0014*/ 	.byte	0x00, 0xf5, 0x21, 0x00


	//----- nvinfo : EIATTR_SPARSE_MMA_MASK
	.align		4
.L_9:
        /*0018*/ 	.byte	0x03, 0x50
        /*001a*/ 	.short	0x0000


	//----- nvinfo : EIATTR_MAXREG_COUNT
	.align		4
        /*001c*/ 	.byte	0x03, 0x1b
        /*001e*/ 	.short	0x00ff


	//----- nvinfo : EIATTR_NUM_BARRIERS
	.align		4
        /*0020*/ 	.byte	0x02, 0x4c
        /*0022*/ 	.byte	0x01
	.zero		1


	//----- nvinfo : EIATTR_MERCURY_ISA_VERSION
	.align		4
        /*0024*/ 	.byte	0x03, 0x5f
        /*0026*/ 	.short	0x0101


	//----- nvinfo : EIATTR_VRC_CTA_INIT_COUNT
	.align		4
        /*0028*/ 	.byte	0x02, 0x4a
	.zero		1
	.zero		1


	//----- nvinfo : EIATTR_EXIT_INSTR_OFFSETS
	.align		4
        /*002c*/ 	.byte	0x04, 0x1c
        /*002e*/ 	.short	(.L_11 - .L_10)


	//   ....[0]....
.L_10:
        /*0030*/ 	.word	0x000000a0


	//----- nvinfo : EIATTR_CBANK_PARAM_SIZE
	.align		4
.L_11:
        /*0034*/ 	.byte	0x03, 0x19
        /*0036*/ 	.short	0x0008


	//----- nvinfo : EIATTR_PARAM_CBANK
	.align		4
        /*0038*/ 	.byte	0x04, 0x0a
        /*003a*/ 	.short	(.L_13 - .L_12)
	.align		4
.L_12:
        /*003c*/ 	.word	index@(.nv.constant0._Z4testPi)
        /*0040*/ 	.short	0x0380
        /*0042*/ 	.short	0x0008


	//----- nvinfo : EIATTR_SW_WAR
	.align		4
.L_13:
        /*0044*/ 	.byte	0x04, 0x36
        /*0046*/ 	.short	(.L_15 - .L_14)
.L_14:
        /*0048*/ 	.word	0x00000008
.L_15:


//--------------------- .nv.callgraph             --------------------------
	.section	.nv.callgraph,"",@"SHT_CUDA_CALLGRAPH"
	.align	4
	.sectionentsize	8
	.align		4
        /*0000*/ 	.word	0x00000000
	.align		4
        /*0004*/ 	.word	0xffffffff
	.align		4
        /*0008*/ 	.word	0x00000000
	.align		4
        /*000c*/ 	.word	0xfffffffe
	.align		4
        /*0010*/ 	.word	0x00000000
	.align		4
        /*0014*/ 	.word	0xfffffffd
	.align		4
        /*0018*/ 	.word	0x00000000
	.align		4
        /*001c*/ 	.word	0xfffffffc


//--------------------- .text._Z4testPi           --------------------------
	.section	.text._Z4testPi,"ax",@progbits
	.align	128
        .global         _Z4testPi
        .type           _Z4testPi,@function
        .size           _Z4testPi,(.L_x_1 - _Z4testPi)
        .other          _Z4testPi,@"STO_CUDA_ENTRY STV_DEFAULT"
_Z4testPi:
.text._Z4testPi:
[----:B------:R-:W-:Y:S08]  /*0000*/  LDC R1, c[0x0][0x37c] ;  /* 0x0000df00ff017b82 */ /* 0x000ff00000000800 */
[----:B------:R-:W0:Y:S01]  /*0010*/  LDC.64 R2, c[0x0][0x380] ;  /* 0x0000e000ff027b82 */ /* 0x000e220000000a00 */
[----:B------:R-:W0:Y:S01]  /*0020*/  LDCU.64 UR4, c[0x0][0x358] ;  /* 0x00006b00ff0477ac */ /* 0x000e220008000a00 */
[----:B------:R-:W1:Y:S01]  /*0030*/  S2R R5, SR_TID.X ;  /* 0x0000000000057919 */ /* 0x000e620000002100 */
[----:B------:R-:W-:-:S05]  /*0040*/  HFMA2 R7, -RZ, RZ, 0, 5.9604644775390625e-08 ;  /* 0x00000001ff077431 */ /* 0x000fca00000001ff */
[----:B0-----:R-:W-:Y:S01]  /*0050*/  STG.E desc[UR4][R2.64+0xc], R7 ;  /* 0x00000c0702007986 */ /* 0x001fe2000c101904 */
[----:B------:R-:W-:Y:S06]  /*0060*/  BAR.SYNC.DEFER_BLOCKING 0x0 ;  /* 0x0000000000007b1d */ /* 0x000fec0000010000 */
[----:B-1----:R-:W-:Y:S02]  /*0070*/  STG.E desc[UR4][R2.64+0x4], R5 ;  /* 0x0000040502007986 */ /* 0x002fe4000c101904 */
[----:B------:R-:W-:Y:S08]  /*0080*/  BAR.SYNC.DEFER_BLOCKING 0x0 ;  /* 0x0000000000007b1d */ /* 0x000ff00000010000 */
[----:B------:R-:W-:Y:S06]  /*0090*/  BAR.SYNC.DEFER_BLOCKING 0x0 ;  /* 0x0000000000007b1d */ /* 0x000fec0000010000 */
[----:B------:R-:W-:Y:S05]  /*00a0*/  EXIT ;  /* 0x000000000000794d */ /* 0x000fea0003800000 */
.L_x_0:
[----:B------:R-:W-:-:S00]  /*00b0*/  BRA `(.L_x_0) ;  /* 0xfffffffc00fc7947 */ /* 0x000fc0000383ffff */
[----:B------:R-:W-:-:S00]  /*00c0*/  NOP ;  /* 0x0000000000007918 */ /* 0x000fc00000000000 */
        /* <DEDUP_REMOVED lines=11> */
.L_x_1:


//--------------------- .nv.shared.reserved.0     --------------------------
	.section	.nv.shared.reserved.0,"aw",@nobits
	.weak		__nv_reservedSMEM_offset_0_alias
	.size		__nv_reservedSMEM_offset_0_alias, 0, 64
	.other		__nv_reservedSMEM_offset_0_alias,@"STO_CUDA_RESERVED_SHARED STV_DEFAULT"
__nv_reservedSMEM_offset_0_alias:
	.zero		0
	.zero		64


//--------------------- .nv.constant0._Z4testPi   --------------------------
	.section	.nv.constant0._Z4testPi,"a",@progbits
	.sectionflags	@""
	.align	4
.nv.constant0._Z4testPi:
	.zero		904


//--------------------- SYMBOLS --------------------------

	.type		.nv.reservedSmem.offset0,@object
	.size		.nv.reservedSmem.offset0,0x4
